//
// Generated by NVIDIA NVVM Compiler
//
// Compiler Build ID: CL-36424714
// Cuda compilation tools, release 13.0, V13.0.88
// Based on NVVM 20.0.0
//

.version 9.0
.target sm_100
.address_size 64

	// .globl	_Z13sigmoidKernelPKfPfi
.extern .shared .align 16 .b8 shared_input[];

.visible .entry _Z13sigmoidKernelPKfPfi(
	.param .u64 .ptr .align 1 _Z13sigmoidKernelPKfPfi_param_0,
	.param .u64 .ptr .align 1 _Z13sigmoidKernelPKfPfi_param_1,
	.param .u32 _Z13sigmoidKernelPKfPfi_param_2
)
{
	.reg .pred 	%p<2>;
	.reg .b32 	%r<11>;
	.reg .b32 	%f<16>;
	.reg .b64 	%rd<8>;

	ld.param.u64 	%rd1, [_Z13sigmoidKernelPKfPfi_param_0];
	ld.param.u64 	%rd2, [_Z13sigmoidKernelPKfPfi_param_1];
	ld.param.u32 	%r3, [_Z13sigmoidKernelPKfPfi_param_2];
	mov.u32 	%r4, %ctaid.x;
	mov.u32 	%r5, %ntid.x;
	mov.u32 	%r1, %tid.x;
	mad.lo.s32 	%r2, %r4, %r5, %r1;
	setp.ge.s32 	%p1, %r2, %r3;
	@%p1 bra 	$L__BB0_2;
	cvta.to.global.u64 	%rd3, %rd1;
	cvta.to.global.u64 	%rd4, %rd2;
	mul.wide.s32 	%rd5, %r2, 4;
	add.s64 	%rd6, %rd3, %rd5;
	ld.global.f32 	%f1, [%rd6];
	shl.b32 	%r6, %r1, 2;
	mov.u32 	%r7, shared_input;
	add.s32 	%r8, %r7, %r6;
	st.shared.f32 	[%r8], %f1;
	bar.sync 	0;
	ld.shared.f32 	%f2, [%r8];
	fma.rn.f32 	%f3, %f2, 0fBBBB989D, 0f3F000000;
	cvt.sat.f32.f32 	%f4, %f3;
	mov.f32 	%f5, 0f4B400001;
	mov.f32 	%f6, 0f437C0000;
	fma.rm.f32 	%f7, %f4, %f6, %f5;
	add.f32 	%f8, %f7, 0fCB40007F;
	neg.f32 	%f9, %f8;
	fma.rn.f32 	%f10, %f2, 0fBFB8AA3B, %f9;
	fma.rn.f32 	%f11, %f2, 0fB2A57060, %f10;
	mov.b32 	%r9, %f7;
	shl.b32 	%r10, %r9, 23;
	mov.b32 	%f12, %r10;
	ex2.approx.ftz.f32 	%f13, %f11;
	fma.rn.f32 	%f14, %f13, %f12, 0f3F800000;
	rcp.rn.f32 	%f15, %f14;
	add.s64 	%rd7, %rd4, %rd5;
	st.global.f32 	[%rd7], %f15;
$L__BB0_2:
	ret;

}


// ===== COMPILED SASS (sm_100) =====

	.target	sm_100

	.elftype	@"ET_EXEC"


//--------------------- .note.nv.tkinfo           --------------------------
	.section	.note.nv.tkinfo,"",@"SHT_NOTE"
	.sectionflags	@"SHF_NOTE_NV_TKINFO"
	.tkinfo
        /*0018*/ 	.word	0x00000002
        /*0030*/ 	.string	""
        /*0030*/ 	.string	"ptxas"
        /*0030*/ 	.string	"Cuda compilation tools, release 13.0, V13.0.88"
        /*0030*/ 	.string	"Build cuda_13.0.r13.0/compiler.36424714_0"
        /*0030*/ 	.string	"-arch sm_100 -m 64 "



//--------------------- .note.nv.cuinfo           --------------------------
	.section	.note.nv.cuinfo,"",@"SHT_NOTE"
	.sectionflags	@"SHF_NOTE_NV_CUINFO"
        /*0018*/ 	.short	0x0002
        /*001a*/ 	.short	0x0064
        /*001c*/ 	.short	0x0082
	.zero		2


//--------------------- .nv.info                  --------------------------
	.section	.nv.info,"",@"SHT_CUDA_INFO"
	.align	4


	//----- nvinfo : EIATTR_REGCOUNT
	.align		4
        /*0000*/ 	.byte	0x04, 0x2f
        /*0002*/ 	.short	(.L_1 - .L_0)
	.align		4
.L_0:
        /*0004*/ 	.word	index@(_Z13sigmoidKernelPKfPfi)
        /*0008*/ 	.word	0x0000000e


	//----- nvinfo : EIATTR_FRAME_SIZE
	.align		4
.L_1:
        /*000c*/ 	.byte	0x04, 0x11
        /*000e*/ 	.short	(.L_3 - .L_2)
	.align		4
.L_2:
        /*0010*/ 	.word	index@($__internal_0_$__cuda_sm20_rcp_rn_f32_slowpath)
        /*0014*/ 	.word	0x00000000


	//----- nvinfo : EIATTR_FRAME_SIZE
	.align		4
.L_3:
        /*0018*/ 	.byte	0x04, 0x11
        /*001a*/ 	.short	(.L_5 - .L_4)
	.align		4
.L_4:
        /*001c*/ 	.word	index@(_Z13sigmoidKernelPKfPfi)
        /*0020*/ 	.word	0x00000000


	//----- nvinfo : EIATTR_MIN_STACK_SIZE
	.align		4
.L_5:
        /*0024*/ 	.byte	0x04, 0x12
        /*0026*/ 	.short	(.L_7 - .L_6)
	.align		4
.L_6:
        /*0028*/ 	.word	index@(_Z13sigmoidKernelPKfPfi)
        /*002c*/ 	.word	0x00000000
.L_7:


//--------------------- .nv.compat                --------------------------
	.section	.nv.compat,"",@"SHT_CUDA_COMPAT_INFO"
	.align	4
        /*0000*/ 	.byte	0x02, 0x09, 0x00, 0x00, 0x02, 0x02, 0x01, 0x00, 0x02, 0x05, 0x05, 0x00, 0x03, 0x07, 0x01, 0x01
        /*0010*/ 	.byte	0x02, 0x03, 0x00, 0x00, 0x02, 0x06, 0x01, 0x00, 0x04, 0x0b, 0x08, 0x00, 0x09, 0x00, 0x00, 0x00
        /*0020*/ 	.byte	0x00, 0x00, 0x00, 0x00


//--------------------- .nv.info._Z13sigmoidKernelPKfPfi --------------------------
	.section	.nv.info._Z13sigmoidKernelPKfPfi,"",@"SHT_CUDA_INFO"
	.sectionflags	@""
	.align	4


	//----- nvinfo : EIATTR_CUDA_API_VERSION
	.align		4
        /*0000*/ 	.byte	0x04, 0x37
        /*0002*/ 	.short	(.L_9 - .L_8)
.L_8:
        /*0004*/ 	.word	0x00000082


	//----- nvinfo : EIATTR_KPARAM_INFO
	.align		4
.L_9:
        /*0008*/ 	.byte	0x04, 0x17
        /*000a*/ 	.short	(.L_11 - .L_10)
.L_10:
        /*000c*/ 	.word	0x00000000
        /*0010*/ 	.short	0x0002
        /*0012*/ 	.short	0x0010
        /*0014*/ 	.byte	0x00, 0xf0, 0x11, 0x00


	//----- nvinfo : EIATTR_KPARAM_INFO
	.align		4
.L_11:
        /*0018*/ 	.byte	0x04, 0x17
        /*001a*/ 	.short	(.L_13 - .L_12)
.L_12:
        /*001c*/ 	.word	0x00000000
        /*0020*/ 	.short	0x0001
        /*0022*/ 	.short	0x0008
        /*0024*/ 	.byte	0x00, 0xf5, 0x21, 0x00


	//----- nvinfo : EIATTR_KPARAM_INFO
	.align		4
.L_13:
        /*0028*/ 	.byte	0x04, 0x17
        /*002a*/ 	.short	(.L_15 - .L_14)
.L_14:
        /*002c*/ 	.word	0x00000000
        /*0030*/ 	.short	0x0000
        /*0032*/ 	.short	0x0000
        /*0034*/ 	.byte	0x00, 0xf5, 0x21, 0x00


	//----- nvinfo : EIATTR_SPARSE_MMA_MASK
	.align		4
.L_15:
        /*0038*/ 	.byte	0x03, 0x50
        /*003a*/ 	.short	0x0000


	//----- nvinfo : EIATTR_MAXREG_COUNT
	.align		4
        /*003c*/ 	.byte	0x03, 0x1b
        /*003e*/ 	.short	0x00ff


	//----- nvinfo : EIATTR_NUM_BARRIERS
	.align		4
        /*0040*/ 	.byte	0x02, 0x4c
        /*0042*/ 	.byte	0x01
	.zero		1


	//----- nvinfo : EIATTR_MERCURY_ISA_VERSION
	.align		4
        /*0044*/ 	.byte	0x03, 0x5f
        /*0046*/ 	.short	0x0101


	//----- nvinfo : EIATTR_VRC_CTA_INIT_COUNT
	.align		4
        /*0048*/ 	.byte	0x02, 0x4a
	.zero		1
	.zero		1


	//----- nvinfo : EIATTR_EXIT_INSTR_OFFSETS
	.align		4
        /*004c*/ 	.byte	0x04, 0x1c
        /*004e*/ 	.short	(.L_17 - .L_16)


	//   ....[0]....
.L_16:
        /*0050*/ 	.word	0x00000070


	//   ....[1]....
        /*0054*/ 	.word	0x000002d0


	//----- nvinfo : EIATTR_CRS_STACK_SIZE
	.align		4
.L_17:
        /*0058*/ 	.byte	0x04, 0x1e
        /*005a*/ 	.short	(.L_19 - .L_18)
.L_18:
        /*005c*/ 	.word	0x00000000


	//----- nvinfo : EIATTR_CBANK_PARAM_SIZE
	.align		4
.L_19:
        /*0060*/ 	.byte	0x03, 0x19
        /*0062*/ 	.short	0x0014


	//----- nvinfo : EIATTR_PARAM_CBANK
	.align		4
        /*0064*/ 	.byte	0x04, 0x0a
        /*0066*/ 	.short	(.L_21 - .L_20)
	.align		4
.L_20:
        /*0068*/ 	.word	index@(.nv.constant0._Z13sigmoidKernelPKfPfi)
        /*006c*/ 	.short	0x0380
        /*006e*/ 	.short	0x0014


	//----- nvinfo : EIATTR_SW_WAR
	.align		4
.L_21:
        /*0070*/ 	.byte	0x04, 0x36
        /*0072*/ 	.short	(.L_23 - .L_22)
.L_22:
        /*0074*/ 	.word	0x00000008
.L_23:


//--------------------- .nv.callgraph             --------------------------
	.section	.nv.callgraph,"",@"SHT_CUDA_CALLGRAPH"
	.align	4
	.sectionentsize	8
	.align		4
        /*0000*/ 	.word	0x00000000
	.align		4
        /*0004*/ 	.word	0xffffffff
	.align		4
        /*0008*/ 	.word	0x00000000
	.align		4
        /*000c*/ 	.word	0xfffffffe
	.align		4
        /*0010*/ 	.word	0x00000000
	.align		4
        /*0014*/ 	.word	0xfffffffd
	.align		4
        /*0018*/ 	.word	0x00000000
	.align		4
        /*001c*/ 	.word	0xfffffffc


//--------------------- .text._Z13sigmoidKernelPKfPfi --------------------------
	.section	.text._Z13sigmoidKernelPKfPfi,"ax",@progbits
	.align	128
        .global         _Z13sigmoidKernelPKfPfi
        .type           _Z13sigmoidKernelPKfPfi,@function
        .size           _Z13sigmoidKernelPKfPfi,(.L_x_8 - _Z13sigmoidKernelPKfPfi)
        .other          _Z13sigmoidKernelPKfPfi,@"STO_CUDA_ENTRY STV_DEFAULT"
_Z13sigmoidKernelPKfPfi:
.text._Z13sigmoidKernelPKfPfi:
[----:B------:R-:W-:Y:S01]  /*0000*/  LDC R1, c[0x0][0x37c] ;  /* 0x0000df00ff017b82 */ /* 0x000fe20000000800 */
[----:B------:R-:W0:Y:S07]  /*0010*/  S2R R0, SR_TID.X ;  /* 0x0000000000007919 */ /* 0x000e2e0000002100 */
[----:B------:R-:W0:Y:S01]  /*0020*/  S2UR UR4, SR_CTAID.X ;  /* 0x00000000000479c3 */ /* 0x000e220000002500 */
[----:B------:R-:W1:Y:S07]  /*0030*/  LDCU UR5, c[0x0][0x390] ;  /* 0x00007200ff0577ac */ /* 0x000e6e0008000800 */
[----:B------:R-:W0:Y:S02]  /*0040*/  LDC R3, c[0x0][0x360] ;  /* 0x0000d800ff037b82 */ /* 0x000e240000000800 */
[----:B0-----:R-:W-:-:S05]  /*0050*/  IMAD R3, R3, UR4, R0 ;  /* 0x0000000403037c24 */ /* 0x001fca000f8e0200 */
[----:B-1----:R-:W-:-:S13]  /*0060*/  ISETP.GE.AND P0, PT, R3, UR5, PT ;  /* 0x0000000503007c0c */ /* 0x002fda000bf06270 */
[----:B------:R-:W-:Y:S05]  /*0070*/  @P0 EXIT ;  /* 0x000000000000094d */ /* 0x000fea0003800000 */
[----:B------:R-:W0:Y:S01]  /*0080*/  LDC.64 R4, c[0x0][0x380] ;  /* 0x0000e000ff047b82 */ /* 0x000e220000000a00 */
[----:B------:R-:W1:Y:S01]  /*0090*/  LDCU.64 UR6, c[0x0][0x358] ;  /* 0x00006b00ff0677ac */ /* 0x000e620008000a00 */
[----:B0-----:R-:W-:-:S06]  /*00a0*/  IMAD.WIDE R4, R3, 0x4, R4 ;  /* 0x0000000403047825 */ /* 0x001fcc00078e0204 */
[----:B-1----:R-:W2:Y:S01]  /*00b0*/  LDG.E R4, desc[UR6][R4.64] ;  /* 0x0000000604047981 */ /* 0x002ea2000c1e1900 */
[----:B------:R-:W0:Y:S01]  /*00c0*/  S2UR UR5, SR_CgaCtaId ;  /* 0x00000000000579c3 */ /* 0x000e220000008800 */
[----:B------:R-:W-:Y:S01]  /*00d0*/  UMOV UR4, 0x400 ;  /* 0x0000040000047882 */ /* 0x000fe20000000000 */
[----:B------:R-:W-:Y:S01]  /*00e0*/  IMAD.MOV.U32 R9, RZ, RZ, 0x3bbb989d ;  /* 0x3bbb989dff097424 */ /* 0x000fe200078e00ff */
[----:B------:R-:W-:Y:S01]  /*00f0*/  BSSY.RECONVERGENT B0, `(.L_x_0) ;  /* 0x000001a000007945 */ /* 0x000fe20003800200 */
[----:B------:R-:W-:Y:S01]  /*0100*/  IMAD.MOV.U32 R11, RZ, RZ, 0x437c0000 ;  /* 0x437c0000ff0b7424 */ /* 0x000fe200078e00ff */
[----:B0-----:R-:W-:-:S06]  /*0110*/  ULEA UR4, UR5, UR4, 0x18 ;  /* 0x0000000405047291 */ /* 0x001fcc000f8ec0ff */
[----:B------:R-:W-:-:S05]  /*0120*/  LEA R7, R0, UR4, 0x2 ;  /* 0x0000000400077c11 */ /* 0x000fca000f8e10ff */
[----:B--2---:R-:W-:Y:S01]  /*0130*/  STS [R7], R4 ;  /* 0x0000000407007388 */ /* 0x004fe20000000800 */
[----:B------:R-:W-:Y:S06]  /*0140*/  BAR.SYNC.DEFER_BLOCKING 0x0 ;  /* 0x0000000000007b1d */ /* 0x000fec0000010000 */
[----:B------:R-:W0:Y:S02]  /*0150*/  LDS R0, [R7] ;  /* 0x0000000007007984 */ /* 0x000e240000000800 */
[----:B0-----:R-:W-:-:S04]  /*0160*/  FFMA.SAT R2, R0, -R9, 0.5 ;  /* 0x3f00000000027423 */ /* 0x001fc80000002809 */
[----:B------:R-:W-:-:S04]  /*0170*/  FFMA.RM R2, R2, R11, 12582913 ;  /* 0x4b40000102027423 */ /* 0x000fc8000000400b */
[C---:B------:R-:W-:Y:S01]  /*0180*/  FADD R5, R2.reuse, -12583039 ;  /* 0xcb40007f02057421 */ /* 0x040fe20000000000 */
[----:B------:R-:W-:-:S03]  /*0190*/  SHF.L.U32 R2, R2, 0x17, RZ ;  /* 0x0000001702027819 */ /* 0x000fc600000006ff */
[----:B------:R-:W-:-:S04]  /*01a0*/  FFMA R5, R0, -1.4426950216293334961, -R5 ;  /* 0xbfb8aa3b00057823 */ /* 0x000fc80000000805 */
[----:B------:R-:W-:-:S06]  /*01b0*/  FFMA R5, R0, -1.925963033500011079e-08, R5 ;  /* 0xb2a5706000057823 */ /* 0x000fcc0000000005 */
[----:B------:R-:W0:Y:S02]  /*01c0*/  MUFU.EX2 R5, R5 ;  /* 0x0000000500057308 */ /* 0x000e240000000800 */
[----:B0-----:R-:W-:-:S04]  /*01d0*/  FFMA R0, R2, R5, 1 ;  /* 0x3f80000002007423 */ /* 0x001fc80000000005 */
[----:B------:R-:W-:-:S05]  /*01e0*/  VIADD R2, R0, 0x1800000 ;  /* 0x0180000000027836 */ /* 0x000fca0000000000 */
[----:B------:R-:W-:-:S04]  /*01f0*/  LOP3.LUT R2, R2, 0x7f800000, RZ, 0xc0, !PT ;  /* 0x7f80000002027812 */ /* 0x000fc800078ec0ff */
[----:B------:R-:W-:-:S13]  /*0200*/  ISETP.GT.U32.AND P0, PT, R2, 0x1ffffff, PT ;  /* 0x01ffffff0200780c */ /* 0x000fda0003f04070 */
[----:B------:R-:W-:Y:S05]  /*0210*/  @P0 BRA `(.L_x_1) ;  /* 0x00000000000c0947 */ /* 0x000fea0003800000 */
[----:B------:R-:W-:-:S07]  /*0220*/  MOV R4, 0x240 ;  /* 0x0000024000047802 */ /* 0x000fce0000000f00 */
[----:B------:R-:W-:Y:S05]  /*0230*/  CALL.REL.NOINC `($__internal_0_$__cuda_sm20_rcp_rn_f32_slowpath) ;  /* 0x0000000000287944 */ /* 0x000fea0003c00000 */
[----:B------:R-:W-:Y:S05]  /*0240*/  BRA `(.L_x_2) ;  /* 0x0000000000107947 */ /* 0x000fea0003800000 */
.L_x_1:
[----:B------:R-:W0:Y:S02]  /*0250*/  MUFU.RCP R7, R0 ;  /* 0x0000000000077308 */ /* 0x000e240000001000 */
[----:B0-----:R-:W-:-:S04]  /*0260*/  FFMA R2, R0, R7, -1 ;  /* 0xbf80000000027423 */ /* 0x001fc80000000007 */
[----:B------:R-:W-:-:S04]  /*0270*/  FADD.FTZ R2, -R2, -RZ ;  /* 0x800000ff02027221 */ /* 0x000fc80000010100 */
[----:B------:R-:W-:-:S07]  /*0280*/  FFMA R7, R7, R2, R7 ;  /* 0x0000000207077223 */ /* 0x000fce0000000007 */
.L_x_2:
[----:B------:R-:W-:Y:S05]  /*0290*/  BSYNC.RECONVERGENT B0 ;  /* 0x0000000000007941 */ /* 0x000fea0003800200 */
.L_x_0:
[----:B------:R-:W0:Y:S02]  /*02a0*/  LDC.64 R4, c[0x0][0x388] ;  /* 0x0000e200ff047b82 */ /* 0x000e240000000a00 */
[----:B0-----:R-:W-:-:S05]  /*02b0*/  IMAD.WIDE R2, R3, 0x4, R4 ;  /* 0x0000000403027825 */ /* 0x001fca00078e0204 */
[----:B------:R-:W-:Y:S01]  /*02c0*/  STG.E desc[UR6][R2.64], R7 ;  /* 0x0000000702007986 */ /* 0x000fe2000c101906 */
[----:B------:R-:W-:Y:S05]  /*02d0*/  EXIT ;  /* 0x000000000000794d */ /* 0x000fea0003800000 */
        .weak           $__internal_0_$__cuda_sm20_rcp_rn_f32_slowpath
        .type           $__internal_0_$__cuda_sm20_rcp_rn_f32_slowpath,@function
        .size           $__internal_0_$__cuda_sm20_rcp_rn_f32_slowpath,(.L_x_8 - $__internal_0_$__cuda_sm20_rcp_rn_f32_slowpath)
$__internal_0_$__cuda_sm20_rcp_rn_f32_slowpath:
[----:B------:R-:W-:Y:S01]  /*02e0*/  IMAD.SHL.U32 R2, R0, 0x2, RZ ;  /* 0x0000000200027824 */ /* 0x000fe200078e00ff */
[----:B------:R-:W-:Y:S04]  /*02f0*/  BSSY.RECONVERGENT B1, `(.L_x_3) ;  /* 0x0000030000017945 */ /* 0x000fe80003800200 */
[----:B------:R-:W-:-:S04]  /*0300*/  SHF.R.U32.HI R2, RZ, 0x18, R2 ;  /* 0x00000018ff027819 */ /* 0x000fc80000011602 */
[----:B------:R-:W-:-:S13]  /*0310*/  ISETP.NE.U32.AND P0, PT, R2, RZ, PT ;  /* 0x000000ff0200720c */ /* 0x000fda0003f05070 */
[----:B------:R-:W-:Y:S05]  /*0320*/  @P0 BRA `(.L_x_4) ;  /* 0x0000000000280947 */ /* 0x000fea0003800000 */
[----:B------:R-:W-:-:S04]  /*0330*/  SHF.L.U32 R2, R0, 0x1, RZ ;  /* 0x0000000100027819 */ /* 0x000fc800000006ff */
[----:B------:R-:W-:-:S13]  /*0340*/  ISETP.NE.AND P0, PT, R2, RZ, PT ;  /* 0x000000ff0200720c */ /* 0x000fda0003f05270 */
[----:B------:R-:W-:Y:S01]  /*0350*/  @P0 FFMA R6, R0, 1.84467440737095516160e+19, RZ ;  /* 0x5f80000000060823 */ /* 0x000fe200000000ff */
[----:B------:R-:W-:Y:S08]  /*0360*/  @!P0 MUFU.RCP R5, R0 ;  /* 0x0000000000058308 */ /* 0x000ff00000001000 */
[----:B------:R-:W0:Y:S02]  /*0370*/  @P0 MUFU.RCP R7, R6 ;  /* 0x0000000600070308 */ /* 0x000e240000001000 */
[----:B0-----:R-:W-:-:S04]  /*0380*/  @P0 FFMA R2, R6, R7, -1 ;  /* 0xbf80000006020423 */ /* 0x001fc80000000007 */
[----:B------:R-:W-:-:S04]  /*0390*/  @P0 FADD.FTZ R2, -R2, -RZ ;  /* 0x800000ff02020221 */ /* 0x000fc80000010100 */
[----:B------:R-:W-:-:S04]  /*03a0*/  @P0 FFMA R2, R7, R2, R7 ;  /* 0x0000000207020223 */ /* 0x000fc80000000007 */
[----:B------:R-:W-:Y:S01]  /*03b0*/  @P0 FFMA R5, R2, 1.84467440737095516160e+19, RZ ;  /* 0x5f80000002050823 */ /* 0x000fe200000000ff */
[----:B------:R-:W-:Y:S06]  /*03c0*/  BRA `(.L_x_5) ;  /* 0x0000000000887947 */ /* 0x000fec0003800000 */
.L_x_4:
[----:B------:R-:W-:-:S05]  /*03d0*/  VIADD R5, R2, 0xffffff03 ;  /* 0xffffff0302057836 */ /* 0x000fca0000000000 */
[----:B------:R-:W-:-:S13]  /*03e0*/  ISETP.GT.U32.AND P0, PT, R5, 0x1, PT ;  /* 0x000000010500780c */ /* 0x000fda0003f04070 */
[----:B------:R-:W-:Y:S05]  /*03f0*/  @P0 BRA `(.L_x_6) ;  /* 0x0000000000780947 */ /* 0x000fea0003800000 */
[----:B------:R-:W-:Y:S01]  /*0400*/  LOP3.LUT R6, R0, 0x7fffff, RZ, 0xc0, !PT ;  /* 0x007fffff00067812 */ /* 0x000fe200078ec0ff */
[----:B------:R-:W-:-:S03]  /*0410*/  IMAD.MOV.U32 R10, RZ, RZ, 0x3 ;  /* 0x00000003ff0a7424 */ /* 0x000fc600078e00ff */
[----:B------:R-:W-:Y:S02]  /*0420*/  LOP3.LUT R6, R6, 0x3f800000, RZ, 0xfc, !PT ;  /* 0x3f80000006067812 */ /* 0x000fe400078efcff */
[----:B------:R-:W-:Y:S02]  /*0430*/  SHF.L.U32 R11, R10, R5, RZ ;  /* 0x000000050a0b7219 */ /* 0x000fe400000006ff */
[----:B------:R-:W0:Y:S02]  /*0440*/  MUFU.RCP R7, R6 ;  /* 0x0000000600077308 */ /* 0x000e240000001000 */
[----:B0-----:R-:W-:-:S04]  /*0450*/  FFMA R8, R6, R7, -1 ;  /* 0xbf80000006087423 */ /* 0x001fc80000000007 */
[----:B------:R-:W-:-:S04]  /*0460*/  FADD.FTZ R8, -R8, -RZ ;  /* 0x800000ff08087221 */ /* 0x000fc80000010100 */
[CCC-:B------:R-:W-:Y:S01]  /*0470*/  FFMA.RM R9, R7.reuse, R8.reuse, R7.reuse ;  /* 0x0000000807097223 */ /* 0x1c0fe20000004007 */
[----:B------:R-:W-:-:S04]  /*0480*/  FFMA.RP R8, R7, R8, R7 ;  /* 0x0000000807087223 */ /* 0x000fc80000008007 */
[C---:B------:R-:W-:Y:S02]  /*0490*/  LOP3.LUT R7, R9.reuse, 0x7fffff, RZ, 0xc0, !PT ;  /* 0x007fffff09077812 */ /* 0x040fe400078ec0ff */
[----:B------:R-:W-:Y:S02]  /*04a0*/  FSETP.NEU.FTZ.AND P0, PT, R9, R8, PT ;  /* 0x000000080900720b */ /* 0x000fe40003f1d000 */
[----:B------:R-:W-:Y:S02]  /*04b0*/  LOP3.LUT R8, R7, 0x800000, RZ, 0xfc, !PT ;  /* 0x0080000007087812 */ /* 0x000fe400078efcff */
[----:B------:R-:W-:Y:S02]  /*04c0*/  SEL R7, RZ, 0xffffffff, !P0 ;  /* 0xffffffffff077807 */ /* 0x000fe40004000000 */
[----:B------:R-:W-:Y:S02]  /*04d0*/  LOP3.LUT R6, R11, R8, RZ, 0xc0, !PT ;  /* 0x000000080b067212 */ /* 0x000fe400078ec0ff */
[----:B------:R-:W-:-:S02]  /*04e0*/  IADD3 R7, PT, PT, -R7, RZ, RZ ;  /* 0x000000ff07077210 */ /* 0x000fc40007ffe1ff */
[-C--:B------:R-:W-:Y:S02]  /*04f0*/  SHF.R.U32.HI R6, RZ, R5.reuse, R6 ;  /* 0x00000005ff067219 */ /* 0x080fe40000011606 */
[----:B------:R-:W-:Y:S02]  /*0500*/  LOP3.LUT P1, RZ, R7, R5, R8, 0xf8, !PT ;  /* 0x0000000507ff7212 */ /* 0x000fe4000782f808 */
[C---:B------:R-:W-:Y:S02]  /*0510*/  LOP3.LUT P0, RZ, R6.reuse, 0x1, RZ, 0xc0, !PT ;  /* 0x0000000106ff7812 */ /* 0x040fe4000780c0ff */
[----:B------:R-:W-:-:S04]  /*0520*/  LOP3.LUT P2, RZ, R6, 0x2, RZ, 0xc0, !PT ;  /* 0x0000000206ff7812 */ /* 0x000fc8000784c0ff */
[----:B------:R-:W-:Y:S02]  /*0530*/  PLOP3.LUT P0, PT, P0, P1, P2, 0xe0, 0x0 ;  /* 0x000000000000781c */ /* 0x000fe40000703c20 */
[----:B------:R-:W-:Y:S02]  /*0540*/  LOP3.LUT P1, RZ, R0, 0x7fffff, RZ, 0xc0, !PT ;  /* 0x007fffff00ff7812 */ /* 0x000fe4000782c0ff */
[----:B------:R-:W-:-:S05]  /*0550*/  SEL R5, RZ, 0x1, !P0 ;  /* 0x00000001ff057807 */ /* 0x000fca0004000000 */
[----:B------:R-:W-:-:S05]  /*0560*/  IMAD.MOV R5, RZ, RZ, -R5 ;  /* 0x000000ffff057224 */ /* 0x000fca00078e0a05 */
[----:B------:R-:W-:Y:S02]  /*0570*/  ISETP.GE.AND P0, PT, R5, RZ, PT ;  /* 0x000000ff0500720c */ /* 0x000fe40003f06270 */
[----:B------:R-:W-:-:S04]  /*0580*/  IADD3 R5, PT, PT, R2, -0xfc, RZ ;  /* 0xffffff0402057810 */ /* 0x000fc80007ffe0ff */
[----:B------:R-:W-:-:S07]  /*0590*/  SHF.R.U32.HI R5, RZ, R5, R8 ;  /* 0x00000005ff057219 */ /* 0x000fce0000011608 */
[----:B------:R-:W-:-:S05]  /*05a0*/  @!P0 VIADD R5, R5, 0x1 ;  /* 0x0000000105058836 */ /* 0x000fca0000000000 */
[----:B------:R-:W-:-:S04]  /*05b0*/  @!P1 SHF.L.U32 R5, R5, 0x1, RZ ;  /* 0x0000000105059819 */ /* 0x000fc800000006ff */
[----:B------:R-:W-:Y:S01]  /*05c0*/  LOP3.LUT R5, R5, 0x80000000, R0, 0xf8, !PT ;  /* 0x8000000005057812 */ /* 0x000fe200078ef800 */
[----:B------:R-:W-:Y:S06]  /*05d0*/  BRA `(.L_x_5) ;  /* 0x0000000000047947 */ /* 0x000fec0003800000 */
.L_x_6:
[----:B------:R0:W1:Y:S02]  /*05e0*/  MUFU.RCP R5, R0 ;  /* 0x0000000000057308 */ /* 0x0000640000001000 */
.L_x_5:
[----:B------:R-:W-:Y:S05]  /*05f0*/  BSYNC.RECONVERGENT B1 ;  /* 0x0000000000017941 */ /* 0x000fea0003800200 */
.L_x_3:
[----:B-1----:R-:W-:Y:S02]  /*0600*/  IMAD.MOV.U32 R7, RZ, RZ, R5 ;  /* 0x000000ffff077224 */ /* 0x002fe400078e0005 */
[----:B------:R-:W-:-:S04]  /*0610*/  HFMA2 R5, -RZ, RZ, 0, 0 ;  /* 0x00000000ff057431 */ /* 0x000fc800000001ff */
[----:B0-----:R-:W-:Y:S05]  /*0620*/  RET.REL.NODEC R4 `(_Z13sigmoidKernelPKfPfi) ;  /* 0xfffffff804747950 */ /* 0x001fea0003c3ffff */
.L_x_7:
[----:B------:R-:W-:-:S00]  /*0630*/  BRA `(.L_x_7) ;  /* 0xfffffffc00fc7947 */ /* 0x000fc0000383ffff */
[----:B------:R-:W-:-:S00]  /*0640*/  NOP ;  /* 0x0000000000007918 */ /* 0x000fc00000000000 */
        /* <DEDUP_REMOVED lines=11> */
.L_x_8:


//--------------------- .nv.shared._Z13sigmoidKernelPKfPfi --------------------------
	.section	.nv.shared._Z13sigmoidKernelPKfPfi,"aw",@nobits
	.sectionflags	@""
	.align	16
	.zero		1024


//--------------------- .nv.shared.reserved.0     --------------------------
	.section	.nv.shared.reserved.0,"aw",@nobits
	.weak		__nv_reservedSMEM_offset_0_alias
	.size		__nv_reservedSMEM_offset_0_alias, 0, 64
	.other		__nv_reservedSMEM_offset_0_alias,@"STO_CUDA_RESERVED_SHARED STV_DEFAULT"
__nv_reservedSMEM_offset_0_alias:
	.zero		0
	.zero		64


//--------------------- .nv.constant0._Z13sigmoidKernelPKfPfi --------------------------
	.section	.nv.constant0._Z13sigmoidKernelPKfPfi,"a",@progbits
	.sectionflags	@""
	.align	4
.nv.constant0._Z13sigmoidKernelPKfPfi:
	.zero		916


//--------------------- SYMBOLS --------------------------

	.type		.nv.reservedSmem.offset0,@object
	.size		.nv.reservedSmem.offset0,0x4
	.type		.nv.reservedSmem.cap,@object
	.size		.nv.reservedSmem.cap,0x4
